//
// Generated by NVIDIA NVVM Compiler
//
// Compiler Build ID: CL-36424714
// Cuda compilation tools, release 13.0, V13.0.88
// Based on NVVM 20.0.0
//

.version 9.0
.target sm_100
.address_size 64

	// .globl	_Z3addPiS_S_

.visible .entry _Z3addPiS_S_(
	.param .u64 .ptr .align 1 _Z3addPiS_S__param_0,
	.param .u64 .ptr .align 1 _Z3addPiS_S__param_1,
	.param .u64 .ptr .align 1 _Z3addPiS_S__param_2
)
{
	.reg .pred 	%p<2>;
	.reg .b32 	%r<8>;
	.reg .b64 	%rd<11>;

	ld.param.u64 	%rd1, [_Z3addPiS_S__param_0];
	ld.param.u64 	%rd2, [_Z3addPiS_S__param_1];
	ld.param.u64 	%rd3, [_Z3addPiS_S__param_2];
	mov.u32 	%r2, %tid.x;
	mov.u32 	%r3, %ctaid.x;
	mov.u32 	%r4, %ntid.x;
	mad.lo.s32 	%r1, %r3, %r4, %r2;
	setp.gt.s32 	%p1, %r1, 11;
	@%p1 bra 	$L__BB0_2;
	cvta.to.global.u64 	%rd4, %rd1;
	cvta.to.global.u64 	%rd5, %rd2;
	cvta.to.global.u64 	%rd6, %rd3;
	mul.wide.s32 	%rd7, %r1, 4;
	add.s64 	%rd8, %rd4, %rd7;
	ld.global.u32 	%r5, [%rd8];
	add.s64 	%rd9, %rd5, %rd7;
	ld.global.u32 	%r6, [%rd9];
	add.s32 	%r7, %r6, %r5;
	add.s64 	%rd10, %rd6, %rd7;
	st.global.u32 	[%rd10], %r7;
$L__BB0_2:
	ret;

}


// ===== COMPILED SASS (sm_100) =====

	.target	sm_100

	.elftype	@"ET_EXEC"


//--------------------- .note.nv.tkinfo           --------------------------
	.section	.note.nv.tkinfo,"",@"SHT_NOTE"
	.sectionflags	@"SHF_NOTE_NV_TKINFO"
	.tkinfo
        /*0018*/ 	.word	0x00000002
        /*0030*/ 	.string	""
        /*0030*/ 	.string	"ptxas"
        /*0030*/ 	.string	"Cuda compilation tools, release 13.0, V13.0.88"
        /*0030*/ 	.string	"Build cuda_13.0.r13.0/compiler.36424714_0"
        /*0030*/ 	.string	"-arch sm_100 -m 64 "



//--------------------- .note.nv.cuinfo           --------------------------
	.section	.note.nv.cuinfo,"",@"SHT_NOTE"
	.sectionflags	@"SHF_NOTE_NV_CUINFO"
        /*0018*/ 	.short	0x0002
        /*001a*/ 	.short	0x0064
        /*001c*/ 	.short	0x0082
	.zero		2


//--------------------- .nv.info                  --------------------------
	.section	.nv.info,"",@"SHT_CUDA_INFO"
	.align	4


	//----- nvinfo : EIATTR_REGCOUNT
	.align		4
        /*0000*/ 	.byte	0x04, 0x2f
        /*0002*/ 	.short	(.L_1 - .L_0)
	.align		4
.L_0:
        /*0004*/ 	.word	index@(_Z3addPiS_S_)
        /*0008*/ 	.word	0x0000000c


	//----- nvinfo : EIATTR_FRAME_SIZE
	.align		4
.L_1:
        /*000c*/ 	.byte	0x04, 0x11
        /*000e*/ 	.short	(.L_3 - .L_2)
	.align		4
.L_2:
        /*0010*/ 	.word	index@(_Z3addPiS_S_)
        /*0014*/ 	.word	0x00000000


	//----- nvinfo : EIATTR_MIN_STACK_SIZE
	.align		4
.L_3:
        /*0018*/ 	.byte	0x04, 0x12
        /*001a*/ 	.short	(.L_5 - .L_4)
	.align		4
.L_4:
        /*001c*/ 	.word	index@(_Z3addPiS_S_)
        /*0020*/ 	.word	0x00000000
.L_5:


//--------------------- .nv.compat                --------------------------
	.section	.nv.compat,"",@"SHT_CUDA_COMPAT_INFO"
	.align	4
        /*0000*/ 	.byte	0x02, 0x09, 0x00, 0x00, 0x02, 0x02, 0x01, 0x00, 0x02, 0x05, 0x05, 0x00, 0x03, 0x07, 0x01, 0x01
        /*0010*/ 	.byte	0x02, 0x03, 0x00, 0x00, 0x02, 0x06, 0x01, 0x00, 0x04, 0x0b, 0x08, 0x00, 0x09, 0x00, 0x00, 0x00
        /*0020*/ 	.byte	0x00, 0x00, 0x00, 0x00


//--------------------- .nv.info._Z3addPiS_S_     --------------------------
	.section	.nv.info._Z3addPiS_S_,"",@"SHT_CUDA_INFO"
	.sectionflags	@""
	.align	4


	//----- nvinfo : EIATTR_CUDA_API_VERSION
	.align		4
        /*0000*/ 	.byte	0x04, 0x37
        /*0002*/ 	.short	(.L_7 - .L_6)
.L_6:
        /*0004*/ 	.word	0x00000082


	//----- nvinfo : EIATTR_KPARAM_INFO
	.align		4
.L_7:
        /*0008*/ 	.byte	0x04, 0x17
        /*000a*/ 	.short	(.L_9 - .L_8)
.L_8:
        /*000c*/ 	.word	0x00000000
        /*0010*/ 	.short	0x0002
        /*0012*/ 	.short	0x0010
        /*0014*/ 	.byte	0x00, 0xf5, 0x21, 0x00


	//----- nvinfo : EIATTR_KPARAM_INFO
	.align		4
.L_9:
        /*0018*/ 	.byte	0x04, 0x17
        /*001a*/ 	.short	(.L_11 - .L_10)
.L_10:
        /*001c*/ 	.word	0x00000000
        /*0020*/ 	.short	0x0001
        /*0022*/ 	.short	0x0008
        /*0024*/ 	.byte	0x00, 0xf5, 0x21, 0x00


	//----- nvinfo : EIATTR_KPARAM_INFO
	.align		4
.L_11:
        /*0028*/ 	.byte	0x04, 0x17
        /*002a*/ 	.short	(.L_13 - .L_12)
.L_12:
        /*002c*/ 	.word	0x00000000
        /*0030*/ 	.short	0x0000
        /*0032*/ 	.short	0x0000
        /*0034*/ 	.byte	0x00, 0xf5, 0x21, 0x00


	//----- nvinfo : EIATTR_SPARSE_MMA_MASK
	.align		4
.L_13:
        /*0038*/ 	.byte	0x03, 0x50
        /*003a*/ 	.short	0x0000


	//----- nvinfo : EIATTR_MAXREG_COUNT
	.align		4
        /*003c*/ 	.byte	0x03, 0x1b
        /*003e*/ 	.short	0x00ff


	//----- nvinfo : EIATTR_MERCURY_ISA_VERSION
	.align		4
        /*0040*/ 	.byte	0x03, 0x5f
        /*0042*/ 	.short	0x0101


	//----- nvinfo : EIATTR_VRC_CTA_INIT_COUNT
	.align		4
        /*0044*/ 	.byte	0x02, 0x4a
	.zero		1
	.zero		1


	//----- nvinfo : EIATTR_EXIT_INSTR_OFFSETS
	.align		4
        /*0048*/ 	.byte	0x04, 0x1c
        /*004a*/ 	.short	(.L_15 - .L_14)


	//   ....[0]....
.L_14:
        /*004c*/ 	.word	0x00000060


	//   ....[1]....
        /*0050*/ 	.word	0x00000120


	//----- nvinfo : EIATTR_CBANK_PARAM_SIZE
	.align		4
.L_15:
        /*0054*/ 	.byte	0x03, 0x19
        /*0056*/ 	.short	0x0018


	//----- nvinfo : EIATTR_PARAM_CBANK
	.align		4
        /*0058*/ 	.byte	0x04, 0x0a
        /*005a*/ 	.short	(.L_17 - .L_16)
	.align		4
.L_16:
        /*005c*/ 	.word	index@(.nv.constant0._Z3addPiS_S_)
        /*0060*/ 	.short	0x0380
        /*0062*/ 	.short	0x0018


	//----- nvinfo : EIATTR_SW_WAR
	.align		4
.L_17:
        /*0064*/ 	.byte	0x04, 0x36
        /*0066*/ 	.short	(.L_19 - .L_18)
.L_18:
        /*0068*/ 	.word	0x00000008
.L_19:


//--------------------- .nv.callgraph             --------------------------
	.section	.nv.callgraph,"",@"SHT_CUDA_CALLGRAPH"
	.align	4
	.sectionentsize	8
	.align		4
        /*0000*/ 	.word	0x00000000
	.align		4
        /*0004*/ 	.word	0xffffffff
	.align		4
        /*0008*/ 	.word	0x00000000
	.align		4
        /*000c*/ 	.word	0xfffffffe
	.align		4
        /*0010*/ 	.word	0x00000000
	.align		4
        /*0014*/ 	.word	0xfffffffd
	.align		4
        /*0018*/ 	.word	0x00000000
	.align		4
        /*001c*/ 	.word	0xfffffffc


//--------------------- .text._Z3addPiS_S_        --------------------------
	.section	.text._Z3addPiS_S_,"ax",@progbits
	.align	128
        .global         _Z3addPiS_S_
        .type           _Z3addPiS_S_,@function
        .size           _Z3addPiS_S_,(.L_x_1 - _Z3addPiS_S_)
        .other          _Z3addPiS_S_,@"STO_CUDA_ENTRY STV_DEFAULT"
_Z3addPiS_S_:
.text._Z3addPiS_S_:
[----:B------:R-:W-:Y:S01]  /*0000*/  LDC R1, c[0x0][0x37c] ;  /* 0x0000df00ff017b82 */ /* 0x000fe20000000800 */
[----:B------:R-:W0:Y:S07]  /*0010*/  S2R R9, SR_TID.X ;  /* 0x0000000000097919 */ /* 0x000e2e0000002100 */
[----:B------:R-:W0:Y:S08]  /*0020*/  S2UR UR4, SR_CTAID.X ;  /* 0x00000000000479c3 */ /* 0x000e300000002500 */
[----:B------:R-:W0:Y:S02]  /*0030*/  LDC R0, c[0x0][0x360] ;  /* 0x0000d800ff007b82 */ /* 0x000e240000000800 */
[----:B0-----:R-:W-:-:S05]  /*0040*/  IMAD R9, R0, UR4, R9 ;  /* 0x0000000400097c24 */ /* 0x001fca000f8e0209 */
[----:B------:R-:W-:-:S13]  /*0050*/  ISETP.GT.AND P0, PT, R9, 0xb, PT ;  /* 0x0000000b0900780c */ /* 0x000fda0003f04270 */
[----:B------:R-:W-:Y:S05]  /*0060*/  @P0 EXIT ;  /* 0x000000000000094d */ /* 0x000fea0003800000 */
[----:B------:R-:W0:Y:S01]  /*0070*/  LDC.64 R2, c[0x0][0x380] ;  /* 0x0000e000ff027b82 */ /* 0x000e220000000a00 */
[----:B------:R-:W1:Y:S07]  /*0080*/  LDCU.64 UR4, c[0x0][0x358] ;  /* 0x00006b00ff0477ac */ /* 0x000e6e0008000a00 */
[----:B------:R-:W2:Y:S08]  /*0090*/  LDC.64 R4, c[0x0][0x388] ;  /* 0x0000e200ff047b82 */ /* 0x000eb00000000a00 */
[----:B------:R-:W3:Y:S01]  /*00a0*/  LDC.64 R6, c[0x0][0x390] ;  /* 0x0000e400ff067b82 */ /* 0x000ee20000000a00 */
[----:B0-----:R-:W-:-:S06]  /*00b0*/  IMAD.WIDE R2, R9, 0x4, R2 ;  /* 0x0000000409027825 */ /* 0x001fcc00078e0202 */
[----:B-1----:R-:W4:Y:S01]  /*00c0*/  LDG.E R2, desc[UR4][R2.64] ;  /* 0x0000000402027981 */ /* 0x002f22000c1e1900 */
[----:B--2---:R-:W-:-:S06]  /*00d0*/  IMAD.WIDE R4, R9, 0x4, R4 ;  /* 0x0000000409047825 */ /* 0x004fcc00078e0204 */
[----:B------:R-:W4:Y:S01]  /*00e0*/  LDG.E R5, desc[UR4][R4.64] ;  /* 0x0000000404057981 */ /* 0x000f22000c1e1900 */
[----:B---3--:R-:W-:Y:S01]  /*00f0*/  IMAD.WIDE R6, R9, 0x4, R6 ;  /* 0x0000000409067825 */ /* 0x008fe200078e0206 */
[----:B----4-:R-:W-:-:S05]  /*0100*/  IADD3 R9, PT, PT, R2, R5, RZ ;  /* 0x0000000502097210 */ /* 0x010fca0007ffe0ff */
[----:B------:R-:W-:Y:S01]  /*0110*/  STG.E desc[UR4][R6.64], R9 ;  /* 0x0000000906007986 */ /* 0x000fe2000c101904 */
[----:B------:R-:W-:Y:S05]  /*0120*/  EXIT ;  /* 0x000000000000794d */ /* 0x000fea0003800000 */
.L_x_0:
[----:B------:R-:W-:-:S00]  /*0130*/  BRA `(.L_x_0) ;  /* 0xfffffffc00fc7947 */ /* 0x000fc0000383ffff */
[----:B------:R-:W-:-:S00]  /*0140*/  NOP ;  /* 0x0000000000007918 */ /* 0x000fc00000000000 */
        /* <DEDUP_REMOVED lines=11> */
.L_x_1:


//--------------------- .nv.shared.reserved.0     --------------------------
	.section	.nv.shared.reserved.0,"aw",@nobits
	.weak		__nv_reservedSMEM_offset_0_alias
	.size		__nv_reservedSMEM_offset_0_alias, 0, 64
	.other		__nv_reservedSMEM_offset_0_alias,@"STO_CUDA_RESERVED_SHARED STV_DEFAULT"
__nv_reservedSMEM_offset_0_alias:
	.zero		0
	.zero		64


//--------------------- .nv.constant0._Z3addPiS_S_ --------------------------
	.section	.nv.constant0._Z3addPiS_S_,"a",@progbits
	.sectionflags	@""
	.align	4
.nv.constant0._Z3addPiS_S_:
	.zero		920


//--------------------- SYMBOLS --------------------------

	.type		.nv.reservedSmem.offset0,@object
	.size		.nv.reservedSmem.offset0,0x4
